//
// Generated by NVIDIA NVVM Compiler
//
// Compiler Build ID: CL-36424714
// Cuda compilation tools, release 13.0, V13.0.88
// Based on NVVM 20.0.0
//

.version 9.0
.target sm_100
.address_size 64

	// .globl	_Z8reduce_4PfS_
.extern .shared .align 16 .b8 sdata[];

.visible .entry _Z8reduce_4PfS_(
	.param .u64 .ptr .align 1 _Z8reduce_4PfS__param_0,
	.param .u64 .ptr .align 1 _Z8reduce_4PfS__param_1
)
{
	.reg .pred 	%p<6>;
	.reg .b32 	%r<16>;
	.reg .b32 	%f<44>;
	.reg .b64 	%rd<11>;

	ld.param.u64 	%rd2, [_Z8reduce_4PfS__param_0];
	ld.param.u64 	%rd1, [_Z8reduce_4PfS__param_1];
	cvta.to.global.u64 	%rd3, %rd2;
	mov.u32 	%r1, %tid.x;
	mov.u32 	%r15, %ntid.x;
	mov.u32 	%r3, %ctaid.x;
	mul.lo.s32 	%r7, %r15, %r3;
	shl.b32 	%r8, %r7, 1;
	add.s32 	%r9, %r8, %r1;
	mul.wide.u32 	%rd4, %r9, 4;
	add.s64 	%rd5, %rd3, %rd4;
	ld.global.f32 	%f1, [%rd5];
	add.s32 	%r10, %r9, %r15;
	mul.wide.u32 	%rd6, %r10, 4;
	add.s64 	%rd7, %rd3, %rd6;
	ld.global.f32 	%f2, [%rd7];
	add.f32 	%f3, %f1, %f2;
	shl.b32 	%r11, %r1, 2;
	mov.u32 	%r12, sdata;
	add.s32 	%r4, %r12, %r11;
	st.shared.f32 	[%r4], %f3;
	bar.sync 	0;
	setp.lt.u32 	%p1, %r15, 66;
	@%p1 bra 	$L__BB0_4;
$L__BB0_1:
	shr.u32 	%r6, %r15, 1;
	setp.ge.u32 	%p2, %r1, %r6;
	@%p2 bra 	$L__BB0_3;
	shl.b32 	%r13, %r6, 2;
	add.s32 	%r14, %r4, %r13;
	ld.shared.f32 	%f4, [%r14];
	ld.shared.f32 	%f5, [%r4];
	add.f32 	%f6, %f4, %f5;
	st.shared.f32 	[%r4], %f6;
$L__BB0_3:
	bar.sync 	0;
	setp.gt.u32 	%p3, %r15, 131;
	mov.u32 	%r15, %r6;
	@%p3 bra 	$L__BB0_1;
$L__BB0_4:
	setp.gt.u32 	%p4, %r1, 31;
	@%p4 bra 	$L__BB0_7;
	ld.volatile.shared.f32 	%f7, [%r4+128];
	ld.volatile.shared.f32 	%f8, [%r4];
	add.f32 	%f9, %f7, %f8;
	st.volatile.shared.f32 	[%r4], %f9;
	bar.warp.sync 	-1;
	ld.volatile.shared.f32 	%f10, [%r4+64];
	ld.volatile.shared.f32 	%f11, [%r4];
	add.f32 	%f12, %f10, %f11;
	st.volatile.shared.f32 	[%r4], %f12;
	bar.warp.sync 	-1;
	ld.volatile.shared.f32 	%f13, [%r4+32];
	ld.volatile.shared.f32 	%f14, [%r4];
	add.f32 	%f15, %f13, %f14;
	st.volatile.shared.f32 	[%r4], %f15;
	bar.warp.sync 	-1;
	ld.volatile.shared.f32 	%f16, [%r4+16];
	ld.volatile.shared.f32 	%f17, [%r4];
	add.f32 	%f18, %f16, %f17;
	st.volatile.shared.f32 	[%r4], %f18;
	bar.warp.sync 	-1;
	ld.volatile.shared.f32 	%f19, [%r4+8];
	ld.volatile.shared.f32 	%f20, [%r4];
	add.f32 	%f21, %f19, %f20;
	st.volatile.shared.f32 	[%r4], %f21;
	bar.warp.sync 	-1;
	ld.volatile.shared.f32 	%f22, [%r4+4];
	ld.volatile.shared.f32 	%f23, [%r4];
	add.f32 	%f24, %f22, %f23;
	st.volatile.shared.f32 	[%r4], %f24;
	bar.warp.sync 	-1;
	ld.volatile.shared.f32 	%f25, [%r4+128];
	ld.volatile.shared.f32 	%f26, [%r4];
	add.f32 	%f27, %f25, %f26;
	st.volatile.shared.f32 	[%r4], %f27;
	ld.volatile.shared.f32 	%f28, [%r4+64];
	ld.volatile.shared.f32 	%f29, [%r4];
	add.f32 	%f30, %f28, %f29;
	st.volatile.shared.f32 	[%r4], %f30;
	ld.volatile.shared.f32 	%f31, [%r4+32];
	ld.volatile.shared.f32 	%f32, [%r4];
	add.f32 	%f33, %f31, %f32;
	st.volatile.shared.f32 	[%r4], %f33;
	ld.volatile.shared.f32 	%f34, [%r4+16];
	ld.volatile.shared.f32 	%f35, [%r4];
	add.f32 	%f36, %f34, %f35;
	st.volatile.shared.f32 	[%r4], %f36;
	ld.volatile.shared.f32 	%f37, [%r4+8];
	ld.volatile.shared.f32 	%f38, [%r4];
	add.f32 	%f39, %f37, %f38;
	st.volatile.shared.f32 	[%r4], %f39;
	ld.volatile.shared.f32 	%f40, [%r4+4];
	ld.volatile.shared.f32 	%f41, [%r4];
	add.f32 	%f42, %f40, %f41;
	st.volatile.shared.f32 	[%r4], %f42;
	setp.ne.s32 	%p5, %r1, 0;
	@%p5 bra 	$L__BB0_7;
	ld.shared.f32 	%f43, [sdata];
	cvta.to.global.u64 	%rd8, %rd1;
	mul.wide.u32 	%rd9, %r3, 4;
	add.s64 	%rd10, %rd8, %rd9;
	st.global.f32 	[%rd10], %f43;
$L__BB0_7:
	ret;

}


// ===== COMPILED SASS (sm_100) =====

	.target	sm_100

	.elftype	@"ET_EXEC"


//--------------------- .note.nv.tkinfo           --------------------------
	.section	.note.nv.tkinfo,"",@"SHT_NOTE"
	.sectionflags	@"SHF_NOTE_NV_TKINFO"
	.tkinfo
        /*0018*/ 	.word	0x00000002
        /*0030*/ 	.string	""
        /*0030*/ 	.string	"ptxas"
        /*0030*/ 	.string	"Cuda compilation tools, release 13.0, V13.0.88"
        /*0030*/ 	.string	"Build cuda_13.0.r13.0/compiler.36424714_0"
        /*0030*/ 	.string	"-arch sm_100 -m 64 "



//--------------------- .note.nv.cuinfo           --------------------------
	.section	.note.nv.cuinfo,"",@"SHT_NOTE"
	.sectionflags	@"SHF_NOTE_NV_CUINFO"
        /*0018*/ 	.short	0x0002
        /*001a*/ 	.short	0x0064
        /*001c*/ 	.short	0x0082
	.zero		2


//--------------------- .nv.info                  --------------------------
	.section	.nv.info,"",@"SHT_CUDA_INFO"
	.align	4


	//----- nvinfo : EIATTR_REGCOUNT
	.align		4
        /*0000*/ 	.byte	0x04, 0x2f
        /*0002*/ 	.short	(.L_1 - .L_0)
	.align		4
.L_0:
        /*0004*/ 	.word	index@(_Z8reduce_4PfS_)
        /*0008*/ 	.word	0x0000000d


	//----- nvinfo : EIATTR_FRAME_SIZE
	.align		4
.L_1:
        /*000c*/ 	.byte	0x04, 0x11
        /*000e*/ 	.short	(.L_3 - .L_2)
	.align		4
.L_2:
        /*0010*/ 	.word	index@(_Z8reduce_4PfS_)
        /*0014*/ 	.word	0x00000000


	//----- nvinfo : EIATTR_MIN_STACK_SIZE
	.align		4
.L_3:
        /*0018*/ 	.byte	0x04, 0x12
        /*001a*/ 	.short	(.L_5 - .L_4)
	.align		4
.L_4:
        /*001c*/ 	.word	index@(_Z8reduce_4PfS_)
        /*0020*/ 	.word	0x00000000
.L_5:


//--------------------- .nv.compat                --------------------------
	.section	.nv.compat,"",@"SHT_CUDA_COMPAT_INFO"
	.align	4
        /*0000*/ 	.byte	0x02, 0x09, 0x00, 0x00, 0x02, 0x02, 0x01, 0x00, 0x02, 0x05, 0x05, 0x00, 0x03, 0x07, 0x01, 0x01
        /*0010*/ 	.byte	0x02, 0x03, 0x00, 0x00, 0x02, 0x06, 0x01, 0x00, 0x04, 0x0b, 0x08, 0x00, 0x09, 0x00, 0x00, 0x00
        /*0020*/ 	.byte	0x00, 0x00, 0x00, 0x00


//--------------------- .nv.info._Z8reduce_4PfS_  --------------------------
	.section	.nv.info._Z8reduce_4PfS_,"",@"SHT_CUDA_INFO"
	.sectionflags	@""
	.align	4


	//----- nvinfo : EIATTR_CUDA_API_VERSION
	.align		4
        /*0000*/ 	.byte	0x04, 0x37
        /*0002*/ 	.short	(.L_7 - .L_6)
.L_6:
        /*0004*/ 	.word	0x00000082


	//----- nvinfo : EIATTR_KPARAM_INFO
	.align		4
.L_7:
        /*0008*/ 	.byte	0x04, 0x17
        /*000a*/ 	.short	(.L_9 - .L_8)
.L_8:
        /*000c*/ 	.word	0x00000000
        /*0010*/ 	.short	0x0001
        /*0012*/ 	.short	0x0008
        /*0014*/ 	.byte	0x00, 0xf5, 0x21, 0x00


	//----- nvinfo : EIATTR_KPARAM_INFO
	.align		4
.L_9:
        /*0018*/ 	.byte	0x04, 0x17
        /*001a*/ 	.short	(.L_11 - .L_10)
.L_10:
        /*001c*/ 	.word	0x00000000
        /*0020*/ 	.short	0x0000
        /*0022*/ 	.short	0x0000
        /*0024*/ 	.byte	0x00, 0xf5, 0x21, 0x00


	//----- nvinfo : EIATTR_SPARSE_MMA_MASK
	.align		4
.L_11:
        /*0028*/ 	.byte	0x03, 0x50
        /*002a*/ 	.short	0x0000


	//----- nvinfo : EIATTR_MAXREG_COUNT
	.align		4
        /*002c*/ 	.byte	0x03, 0x1b
        /*002e*/ 	.short	0x00ff


	//----- nvinfo : EIATTR_NUM_BARRIERS
	.align		4
        /*0030*/ 	.byte	0x02, 0x4c
        /*0032*/ 	.byte	0x01
	.zero		1


	//----- nvinfo : EIATTR_MERCURY_ISA_VERSION
	.align		4
        /*0034*/ 	.byte	0x03, 0x5f
        /*0036*/ 	.short	0x0101


	//----- nvinfo : EIATTR_COOP_GROUP_MASK_REGIDS
	.align		4
        /*0038*/ 	.byte	0x04, 0x29
        /*003a*/ 	.short	(.L_13 - .L_12)


	//   ....[0]....
.L_12:
        /*003c*/ 	.word	0xffffffff


	//   ....[1]....
        /*0040*/ 	.word	0xffffffff


	//   ....[2]....
        /*0044*/ 	.word	0xffffffff


	//   ....[3]....
        /*0048*/ 	.word	0xffffffff


	//   ....[4]....
        /*004c*/ 	.word	0xffffffff


	//   ....[5]....
        /*0050*/ 	.word	0xffffffff


	//----- nvinfo : EIATTR_COOP_GROUP_INSTR_OFFSETS
	.align		4
.L_13:
        /*0054*/ 	.byte	0x04, 0x28
        /*0056*/ 	.short	(.L_15 - .L_14)


	//   ....[0]....
.L_14:
        /*0058*/ 	.word	0x00000290


	//   ....[1]....
        /*005c*/ 	.word	0x000002e0


	//   ....[2]....
        /*0060*/ 	.word	0x00000330


	//   ....[3]....
        /*0064*/ 	.word	0x00000380


	//   ....[4]....
        /*0068*/ 	.word	0x000003d0


	//   ....[5]....
        /*006c*/ 	.word	0x00000420


	//----- nvinfo : EIATTR_VRC_CTA_INIT_COUNT
	.align		4
.L_15:
        /*0070*/ 	.byte	0x02, 0x4a
	.zero		1
	.zero		1


	//----- nvinfo : EIATTR_EXIT_INSTR_OFFSETS
	.align		4
        /*0074*/ 	.byte	0x04, 0x1c
        /*0076*/ 	.short	(.L_17 - .L_16)


	//   ....[0]....
.L_16:
        /*0078*/ 	.word	0x00000230


	//   ....[1]....
        /*007c*/ 	.word	0x000005b0


	//   ....[2]....
        /*0080*/ 	.word	0x00000630


	//----- nvinfo : EIATTR_CBANK_PARAM_SIZE
	.align		4
.L_17:
        /*0084*/ 	.byte	0x03, 0x19
        /*0086*/ 	.short	0x0010


	//----- nvinfo : EIATTR_PARAM_CBANK
	.align		4
        /*0088*/ 	.byte	0x04, 0x0a
        /*008a*/ 	.short	(.L_19 - .L_18)
	.align		4
.L_18:
        /*008c*/ 	.word	index@(.nv.constant0._Z8reduce_4PfS_)
        /*0090*/ 	.short	0x0380
        /*0092*/ 	.short	0x0010


	//----- nvinfo : EIATTR_SW_WAR
	.align		4
.L_19:
        /*0094*/ 	.byte	0x04, 0x36
        /*0096*/ 	.short	(.L_21 - .L_20)
.L_20:
        /*0098*/ 	.word	0x00000008
.L_21:


//--------------------- .nv.callgraph             --------------------------
	.section	.nv.callgraph,"",@"SHT_CUDA_CALLGRAPH"
	.align	4
	.sectionentsize	8
	.align		4
        /*0000*/ 	.word	0x00000000
	.align		4
        /*0004*/ 	.word	0xffffffff
	.align		4
        /*0008*/ 	.word	0x00000000
	.align		4
        /*000c*/ 	.word	0xfffffffe
	.align		4
        /*0010*/ 	.word	0x00000000
	.align		4
        /*0014*/ 	.word	0xfffffffd
	.align		4
        /*0018*/ 	.word	0x00000000
	.align		4
        /*001c*/ 	.word	0xfffffffc


//--------------------- .text._Z8reduce_4PfS_     --------------------------
	.section	.text._Z8reduce_4PfS_,"ax",@progbits
	.align	128
        .global         _Z8reduce_4PfS_
        .type           _Z8reduce_4PfS_,@function
        .size           _Z8reduce_4PfS_,(.L_x_3 - _Z8reduce_4PfS_)
        .other          _Z8reduce_4PfS_,@"STO_CUDA_ENTRY STV_DEFAULT"
_Z8reduce_4PfS_:
.text._Z8reduce_4PfS_:
[----:B------:R-:W-:Y:S01]  /*0000*/  LDC R1, c[0x0][0x37c] ;  /* 0x0000df00ff017b82 */ /* 0x000fe20000000800 */
[----:B------:R-:W0:Y:S01]  /*0010*/  S2R R0, SR_CTAID.X ;  /* 0x0000000000007919 */ /* 0x000e220000002500 */
[----:B------:R-:W0:Y:S06]  /*0020*/  LDCU UR8, c[0x0][0x360] ;  /* 0x00006c00ff0877ac */ /* 0x000e2c0008000800 */
[----:B------:R-:W1:Y:S01]  /*0030*/  LDC.64 R6, c[0x0][0x380] ;  /* 0x0000e000ff067b82 */ /* 0x000e620000000a00 */
[----:B------:R-:W2:Y:S01]  /*0040*/  S2R R2, SR_TID.X ;  /* 0x0000000000027919 */ /* 0x000ea20000002100 */
[----:B------:R-:W3:Y:S01]  /*0050*/  LDCU.64 UR6, c[0x0][0x358] ;  /* 0x00006b00ff0677ac */ /* 0x000ee20008000a00 */
[----:B0-----:R-:W-:-:S05]  /*0060*/  IMAD R3, R0, UR8, RZ ;  /* 0x0000000800037c24 */ /* 0x001fca000f8e02ff */
[----:B--2---:R-:W-:-:S04]  /*0070*/  LEA R3, R3, R2, 0x1 ;  /* 0x0000000203037211 */ /* 0x004fc800078e08ff */
[C---:B------:R-:W-:Y:S01]  /*0080*/  IADD3 R9, PT, PT, R3.reuse, UR8, RZ ;  /* 0x0000000803097c10 */ /* 0x040fe2000fffe0ff */
[----:B-1----:R-:W-:-:S04]  /*0090*/  IMAD.WIDE.U32 R4, R3, 0x4, R6 ;  /* 0x0000000403047825 */ /* 0x002fc800078e0006 */
[----:B------:R-:W-:Y:S02]  /*00a0*/  IMAD.WIDE.U32 R6, R9, 0x4, R6 ;  /* 0x0000000409067825 */ /* 0x000fe400078e0006 */
[----:B---3--:R-:W2:Y:S04]  /*00b0*/  LDG.E R4, desc[UR6][R4.64] ;  /* 0x0000000604047981 */ /* 0x008ea8000c1e1900 */
[----:B------:R-:W2:Y:S01]  /*00c0*/  LDG.E R7, desc[UR6][R6.64] ;  /* 0x0000000606077981 */ /* 0x000ea2000c1e1900 */
[----:B------:R-:W0:Y:S01]  /*00d0*/  S2UR UR5, SR_CgaCtaId ;  /* 0x00000000000579c3 */ /* 0x000e220000008800 */
[----:B------:R-:W-:Y:S01]  /*00e0*/  UMOV UR4, 0x400 ;  /* 0x0000040000047882 */ /* 0x000fe20000000000 */
[----:B------:R-:W-:Y:S01]  /*00f0*/  UISETP.GE.U32.AND UP0, UPT, UR8, 0x42, UPT ;  /* 0x000000420800788c */ /* 0x000fe2000bf06070 */
[----:B------:R-:W-:Y:S01]  /*0100*/  ISETP.GT.U32.AND P0, PT, R2, 0x1f, PT ;  /* 0x0000001f0200780c */ /* 0x000fe20003f04070 */
[----:B0-----:R-:W-:-:S06]  /*0110*/  ULEA UR4, UR5, UR4, 0x18 ;  /* 0x0000000405047291 */ /* 0x001fcc000f8ec0ff */
[----:B------:R-:W-:Y:S01]  /*0120*/  LEA R3, R2, UR4, 0x2 ;  /* 0x0000000402037c11 */ /* 0x000fe2000f8e10ff */
[----:B--2---:R-:W-:-:S05]  /*0130*/  FADD R8, R4, R7 ;  /* 0x0000000704087221 */ /* 0x004fca0000000000 */
[----:B------:R0:W-:Y:S01]  /*0140*/  STS [R3], R8 ;  /* 0x0000000803007388 */ /* 0x0001e20000000800 */
[----:B------:R-:W-:Y:S06]  /*0150*/  BAR.SYNC.DEFER_BLOCKING 0x0 ;  /* 0x0000000000007b1d */ /* 0x000fec0000010000 */
[----:B------:R-:W-:Y:S05]  /*0160*/  BRA.U !UP0, `(.L_x_0) ;  /* 0x0000000108307547 */ /* 0x000fea000b800000 */
[----:B------:R-:W-:-:S07]  /*0170*/  MOV R4, UR8 ;  /* 0x0000000800047c02 */ /* 0x000fce0008000f00 */
.L_x_1:
[----:B------:R-:W-:-:S04]  /*0180*/  SHF.R.U32.HI R7, RZ, 0x1, R4 ;  /* 0x00000001ff077819 */ /* 0x000fc80000011604 */
[----:B------:R-:W-:-:S13]  /*0190*/  ISETP.GE.U32.AND P1, PT, R2, R7, PT ;  /* 0x000000070200720c */ /* 0x000fda0003f26070 */
[----:B------:R-:W-:Y:S01]  /*01a0*/  @!P1 LEA R5, R7, R3, 0x2 ;  /* 0x0000000307059211 */ /* 0x000fe200078e10ff */
[----:B------:R-:W-:Y:S05]  /*01b0*/  @!P1 LDS R6, [R3] ;  /* 0x0000000003069984 */ /* 0x000fea0000000800 */
[----:B------:R-:W1:Y:S02]  /*01c0*/  @!P1 LDS R5, [R5] ;  /* 0x0000000005059984 */ /* 0x000e640000000800 */
[----:B-1----:R-:W-:-:S05]  /*01d0*/  @!P1 FADD R6, R5, R6 ;  /* 0x0000000605069221 */ /* 0x002fca0000000000 */
[----:B------:R1:W-:Y:S01]  /*01e0*/  @!P1 STS [R3], R6 ;  /* 0x0000000603009388 */ /* 0x0003e20000000800 */
[----:B------:R-:W-:Y:S01]  /*01f0*/  BAR.SYNC.DEFER_BLOCKING 0x0 ;  /* 0x0000000000007b1d */ /* 0x000fe20000010000 */
[----:B------:R-:W-:Y:S02]  /*0200*/  ISETP.GT.U32.AND P1, PT, R4, 0x83, PT ;  /* 0x000000830400780c */ /* 0x000fe40003f24070 */
[----:B------:R-:W-:-:S11]  /*0210*/  MOV R4, R7 ;  /* 0x0000000700047202 */ /* 0x000fd60000000f00 */
[----:B-1----:R-:W-:Y:S05]  /*0220*/  @P1 BRA `(.L_x_1) ;  /* 0xfffffffc00d41947 */ /* 0x002fea000383ffff */
.L_x_0:
[----:B------:R-:W-:Y:S05]  /*0230*/  @P0 EXIT ;  /* 0x000000000000094d */ /* 0x000fea0003800000 */
[----:B------:R-:W-:Y:S01]  /*0240*/  LDS R4, [R3+0x80] ;  /* 0x0000800003047984 */ /* 0x000fe20000000800 */
[----:B------:R-:W-:-:S03]  /*0250*/  ISETP.NE.AND P0, PT, R2, RZ, PT ;  /* 0x000000ff0200720c */ /* 0x000fc60003f05270 */
[----:B------:R-:W1:Y:S02]  /*0260*/  LDS R5, [R3] ;  /* 0x0000000003057984 */ /* 0x000e640000000800 */
[----:B-1----:R-:W-:-:S05]  /*0270*/  FADD R4, R4, R5 ;  /* 0x0000000504047221 */ /* 0x002fca0000000000 */
[----:B------:R-:W-:Y:S01]  /*0280*/  STS [R3], R4 ;  /* 0x0000000403007388 */ /* 0x000fe20000000800 */
[----:B------:R-:W-:-:S03]  /*0290*/  NOP ;  /* 0x0000000000007918 */ /* 0x000fc60000000000 */
[----:B------:R-:W-:Y:S04]  /*02a0*/  LDS R5, [R3+0x40] ;  /* 0x0000400003057984 */ /* 0x000fe80000000800 */
[----:B------:R-:W1:Y:S02]  /*02b0*/  LDS R6, [R3] ;  /* 0x0000000003067984 */ /* 0x000e640000000800 */
[----:B-1----:R-:W-:-:S05]  /*02c0*/  FADD R6, R5, R6 ;  /* 0x0000000605067221 */ /* 0x002fca0000000000 */
[----:B------:R-:W-:Y:S01]  /*02d0*/  STS [R3], R6 ;  /* 0x0000000603007388 */ /* 0x000fe20000000800 */
[----:B------:R-:W-:-:S03]  /*02e0*/  NOP ;  /* 0x0000000000007918 */ /* 0x000fc60000000000 */
[----:B------:R-:W-:Y:S04]  /*02f0*/  LDS R5, [R3+0x20] ;  /* 0x0000200003057984 */ /* 0x000fe80000000800 */
[----:B0-----:R-:W0:Y:S02]  /*0300*/  LDS R8, [R3] ;  /* 0x0000000003087984 */ /* 0x001e240000000800 */
[----:B0-----:R-:W-:-:S05]  /*0310*/  FADD R8, R5, R8 ;  /* 0x0000000805087221 */ /* 0x001fca0000000000 */
[----:B------:R-:W-:Y:S01]  /*0320*/  STS [R3], R8 ;  /* 0x0000000803007388 */ /* 0x000fe20000000800 */
[----:B------:R-:W-:-:S03]  /*0330*/  NOP ;  /* 0x0000000000007918 */ /* 0x000fc60000000000 */
[----:B------:R-:W-:Y:S04]  /*0340*/  LDS R4, [R3+0x10] ;  /* 0x0000100003047984 */ /* 0x000fe80000000800 */
[----:B------:R-:W0:Y:S02]  /*0350*/  LDS R5, [R3] ;  /* 0x0000000003057984 */ /* 0x000e240000000800 */
        /* <DEDUP_REMOVED lines=16> */
[----:B------:R-:W-:Y:S04]  /*0460*/  STS [R3], R4 ;  /* 0x0000000403007388 */ /* 0x000fe80000000800 */
        /* <DEDUP_REMOVED lines=19> */
[----:B------:R0:W-:Y:S01]  /*05a0*/  STS [R3], R6 ;  /* 0x0000000603007388 */ /* 0x0001e20000000800 */
[----:B------:R-:W-:Y:S05]  /*05b0*/  @P0 EXIT ;  /* 0x000000000000094d */ /* 0x000fea0003800000 */
[----:B------:R-:W1:Y:S01]  /*05c0*/  S2UR UR5, SR_CgaCtaId ;  /* 0x00000000000579c3 */ /* 0x000e620000008800 */
[----:B------:R-:W-:-:S07]  /*05d0*/  UMOV UR4, 0x400 ;  /* 0x0000040000047882 */ /* 0x000fce0000000000 */
[----:B0-----:R-:W0:Y:S01]  /*05e0*/  LDC.64 R2, c[0x0][0x388] ;  /* 0x0000e200ff027b82 */ /* 0x001e220000000a00 */
[----:B-1----:R-:W-:Y:S01]  /*05f0*/  ULEA UR4, UR5, UR4, 0x18 ;  /* 0x0000000405047291 */ /* 0x002fe2000f8ec0ff */
[----:B0-----:R-:W-:-:S08]  /*0600*/  IMAD.WIDE.U32 R2, R0, 0x4, R2 ;  /* 0x0000000400027825 */ /* 0x001fd000078e0002 */
[----:B------:R-:W0:Y:S04]  /*0610*/  LDS R5, [UR4] ;  /* 0x00000004ff057984 */ /* 0x000e280008000800 */
[----:B0-----:R-:W-:Y:S01]  /*0620*/  STG.E desc[UR6][R2.64], R5 ;  /* 0x0000000502007986 */ /* 0x001fe2000c101906 */
[----:B------:R-:W-:Y:S05]  /*0630*/  EXIT ;  /* 0x000000000000794d */ /* 0x000fea0003800000 */
.L_x_2:
[----:B------:R-:W-:-:S00]  /*0640*/  BRA `(.L_x_2) ;  /* 0xfffffffc00fc7947 */ /* 0x000fc0000383ffff */
[----:B------:R-:W-:-:S00]  /*0650*/  NOP ;  /* 0x0000000000007918 */ /* 0x000fc00000000000 */
        /* <DEDUP_REMOVED lines=10> */
.L_x_3:


//--------------------- .nv.shared._Z8reduce_4PfS_ --------------------------
	.section	.nv.shared._Z8reduce_4PfS_,"aw",@nobits
	.sectionflags	@""
	.align	16
	.zero		1024


//--------------------- .nv.shared.reserved.0     --------------------------
	.section	.nv.shared.reserved.0,"aw",@nobits
	.weak		__nv_reservedSMEM_offset_0_alias
	.size		__nv_reservedSMEM_offset_0_alias, 0, 64
	.other		__nv_reservedSMEM_offset_0_alias,@"STO_CUDA_RESERVED_SHARED STV_DEFAULT"
__nv_reservedSMEM_offset_0_alias:
	.zero		0
	.zero		64


//--------------------- .nv.constant0._Z8reduce_4PfS_ --------------------------
	.section	.nv.constant0._Z8reduce_4PfS_,"a",@progbits
	.sectionflags	@""
	.align	4
.nv.constant0._Z8reduce_4PfS_:
	.zero		912


//--------------------- SYMBOLS --------------------------

	.type		.nv.reservedSmem.offset0,@object
	.size		.nv.reservedSmem.offset0,0x4
	.type		.nv.reservedSmem.cap,@object
	.size		.nv.reservedSmem.cap,0x4
